//
// Generated by NVIDIA NVVM Compiler
//
// Compiler Build ID: CL-36424714
// Cuda compilation tools, release 13.0, V13.0.88
// Based on NVVM 20.0.0
//

.version 9.0
.target sm_100
.address_size 64

	// .globl	_Z5hellov
.extern .func  (.param .b32 func_retval0) vprintf
(
	.param .b64 vprintf_param_0,
	.param .b64 vprintf_param_1
)
;
.global .align 1 .b8 $str[26] = {72, 101, 108, 108, 111, 32, 119, 111, 114, 108, 100, 32, 102, 114, 111, 109, 32, 100, 101, 118, 105, 99, 101, 46, 10};

.visible .entry _Z5hellov()
{
	.reg .b32 	%r<3>;
	.reg .b64 	%rd<3>;

	mov.u64 	%rd1, $str;
	cvta.global.u64 	%rd2, %rd1;
	{ // callseq 0, 0
	.param .b64 param0;
	st.param.b64 	[param0], %rd2;
	.param .b64 param1;
	st.param.b64 	[param1], 0;
	.param .b32 retval0;
	call.uni (retval0), 
	vprintf, 
	(
	param0, 
	param1
	);
	ld.param.b32 	%r1, [retval0];
	} // callseq 0
	ret;

}


// ===== COMPILED SASS (sm_100) =====

	.target	sm_100

	.elftype	@"ET_EXEC"


//--------------------- .note.nv.tkinfo           --------------------------
	.section	.note.nv.tkinfo,"",@"SHT_NOTE"
	.sectionflags	@"SHF_NOTE_NV_TKINFO"
	.tkinfo
        /*0018*/ 	.word	0x00000002
        /*0030*/ 	.string	""
        /*0030*/ 	.string	"ptxas"
        /*0030*/ 	.string	"Cuda compilation tools, release 13.0, V13.0.88"
        /*0030*/ 	.string	"Build cuda_13.0.r13.0/compiler.36424714_0"
        /*0030*/ 	.string	"-arch sm_100 -m 64 "



//--------------------- .note.nv.cuinfo           --------------------------
	.section	.note.nv.cuinfo,"",@"SHT_NOTE"
	.sectionflags	@"SHF_NOTE_NV_CUINFO"
        /*0018*/ 	.short	0x0002
        /*001a*/ 	.short	0x0064
        /*001c*/ 	.short	0x0082
	.zero		2


//--------------------- .nv.info                  --------------------------
	.section	.nv.info,"",@"SHT_CUDA_INFO"
	.align	4


	//----- nvinfo : EIATTR_REGCOUNT
	.align		4
        /*0000*/ 	.byte	0x04, 0x2f
        /*0002*/ 	.short	(.L_2 - .L_1)
	.align		4
.L_1:
        /*0004*/ 	.word	index@(_Z5hellov)
        /*0008*/ 	.word	0x00000018


	//----- nvinfo : EIATTR_FRAME_SIZE
	.align		4
.L_2:
        /*000c*/ 	.byte	0x04, 0x11
        /*000e*/ 	.short	(.L_4 - .L_3)
	.align		4
.L_3:
        /*0010*/ 	.word	index@(_Z5hellov)
        /*0014*/ 	.word	0x00000000


	//----- nvinfo : EIATTR_MIN_STACK_SIZE
	.align		4
.L_4:
        /*0018*/ 	.byte	0x04, 0x12
        /*001a*/ 	.short	(.L_6 - .L_5)
	.align		4
.L_5:
        /*001c*/ 	.word	index@(_Z5hellov)
        /*0020*/ 	.word	0x00000000
.L_6:


//--------------------- .nv.compat                --------------------------
	.section	.nv.compat,"",@"SHT_CUDA_COMPAT_INFO"
	.align	4
        /*0000*/ 	.byte	0x02, 0x09, 0x00, 0x00, 0x02, 0x02, 0x01, 0x00, 0x02, 0x05, 0x05, 0x00, 0x03, 0x07, 0x01, 0x01
        /*0010*/ 	.byte	0x02, 0x03, 0x00, 0x00, 0x02, 0x06, 0x01, 0x00, 0x04, 0x0b, 0x08, 0x00, 0x09, 0x00, 0x00, 0x00
        /*0020*/ 	.byte	0x00, 0x00, 0x00, 0x00


//--------------------- .nv.info._Z5hellov        --------------------------
	.section	.nv.info._Z5hellov,"",@"SHT_CUDA_INFO"
	.sectionflags	@""
	.align	4


	//----- nvinfo : EIATTR_CUDA_API_VERSION
	.align		4
        /*0000*/ 	.byte	0x04, 0x37
        /*0002*/ 	.short	(.L_8 - .L_7)
.L_7:
        /*0004*/ 	.word	0x00000082


	//----- nvinfo : EIATTR_SPARSE_MMA_MASK
	.align		4
.L_8:
        /*0008*/ 	.byte	0x03, 0x50
        /*000a*/ 	.short	0x0000


	//----- nvinfo : EIATTR_MAXREG_COUNT
	.align		4
        /*000c*/ 	.byte	0x03, 0x1b
        /*000e*/ 	.short	0x00ff


	//----- nvinfo : EIATTR_EXTERNS
	.align		4
        /*0010*/ 	.byte	0x04, 0x0f
        /*0012*/ 	.short	(.L_10 - .L_9)


	//   ....[0]....
	.align		4
.L_9:
        /*0014*/ 	.word	index@(vprintf)


	//----- nvinfo : EIATTR_MERCURY_ISA_VERSION
	.align		4
.L_10:
        /*0018*/ 	.byte	0x03, 0x5f
        /*001a*/ 	.short	0x0101


	//----- nvinfo : EIATTR_VRC_CTA_INIT_COUNT
	.align		4
        /*001c*/ 	.byte	0x02, 0x4a
	.zero		1
	.zero		1


	//----- nvinfo : EIATTR_SYSCALL_OFFSETS
	.align		4
        /*0020*/ 	.byte	0x04, 0x46
        /*0022*/ 	.short	(.L_12 - .L_11)


	//   ....[0]....
.L_11:
        /*0024*/ 	.word	0x00000080


	//----- nvinfo : EIATTR_EXIT_INSTR_OFFSETS
	.align		4
.L_12:
        /*0028*/ 	.byte	0x04, 0x1c
        /*002a*/ 	.short	(.L_14 - .L_13)


	//   ....[0]....
.L_13:
        /*002c*/ 	.word	0x00000090


	//----- nvinfo : EIATTR_SW_WAR
	.align		4
.L_14:
        /*0030*/ 	.byte	0x04, 0x36
        /*0032*/ 	.short	(.L_16 - .L_15)
.L_15:
        /*0034*/ 	.word	0x00000008
.L_16:


//--------------------- .nv.callgraph             --------------------------
	.section	.nv.callgraph,"",@"SHT_CUDA_CALLGRAPH"
	.align	4
	.sectionentsize	8
	.align		4
        /*0000*/ 	.word	0x00000000
	.align		4
        /*0004*/ 	.word	0xffffffff
	.align		4
        /*0008*/ 	.word	index@(_Z5hellov)
	.align		4
        /*000c*/ 	.word	index@(vprintf)
	.align		4
        /*0010*/ 	.word	0x00000000
	.align		4
        /*0014*/ 	.word	0xfffffffe
	.align		4
        /*0018*/ 	.word	0x00000000
	.align		4
        /*001c*/ 	.word	0xfffffffd
	.align		4
        /*0020*/ 	.word	0x00000000
	.align		4
        /*0024*/ 	.word	0xfffffffc


//--------------------- .nv.constant4             --------------------------
	.section	.nv.constant4,"a",@progbits
	.align	8
	.align		8
.nv.constant4:
        /*0000*/ 	.dword	vprintf
	.align		8
        /*0008*/ 	.dword	$str


//--------------------- .text._Z5hellov           --------------------------
	.section	.text._Z5hellov,"ax",@progbits
	.align	128
        .global         _Z5hellov
        .type           _Z5hellov,@function
        .size           _Z5hellov,(.L_x_2 - _Z5hellov)
        .other          _Z5hellov,@"STO_CUDA_ENTRY STV_DEFAULT"
_Z5hellov:
.text._Z5hellov:
[----:B------:R-:W0:Y:S01]  /*0000*/  LDC R1, c[0x0][0x37c] ;  /* 0x0000df00ff017b82 */ /* 0x000e220000000800 */
[----:B------:R-:W-:Y:S01]  /*0010*/  MOV R0, 0x0 ;  /* 0x0000000000007802 */ /* 0x000fe20000000f00 */
[----:B------:R-:W1:Y:S01]  /*0020*/  LDCU.64 UR4, c[0x4][0x8] ;  /* 0x01000100ff0477ac */ /* 0x000e620008000a00 */
[----:B------:R-:W-:-:S05]  /*0030*/  CS2R R6, SRZ ;  /* 0x0000000000067805 */ /* 0x000fca000001ff00 */
[----:B------:R2:W3:Y:S01]  /*0040*/  LDC.64 R2, c[0x4][R0] ;  /* 0x0100000000027b82 */ /* 0x0004e20000000a00 */
[----:B-1----:R-:W-:Y:S02]  /*0050*/  IMAD.U32 R4, RZ, RZ, UR4 ;  /* 0x00000004ff047e24 */ /* 0x002fe4000f8e00ff */
[----:B--2---:R-:W-:-:S07]  /*0060*/  IMAD.U32 R5, RZ, RZ, UR5 ;  /* 0x00000005ff057e24 */ /* 0x004fce000f8e00ff */
[----:B------:R-:W-:-:S07]  /*0070*/  LEPC R20, `(.L_x_0) ;  /* 0x000000001014794e */ /* 0x000fce0000000000 */
[----:B0--3--:R-:W-:Y:S05]  /*0080*/  CALL.ABS.NOINC R2 ;  /* 0x0000000002007343 */ /* 0x009fea0003c00000 */
.L_x_0:
[----:B------:R-:W-:Y:S05]  /*0090*/  EXIT ;  /* 0x000000000000794d */ /* 0x000fea0003800000 */
.L_x_1:
[----:B------:R-:W-:-:S00]  /*00a0*/  BRA `(.L_x_1) ;  /* 0xfffffffc00fc7947 */ /* 0x000fc0000383ffff */
[----:B------:R-:W-:-:S00]  /*00b0*/  NOP ;  /* 0x0000000000007918 */ /* 0x000fc00000000000 */
        /* <DEDUP_REMOVED lines=12> */
.L_x_2:


//--------------------- .nv.global.init           --------------------------
	.section	.nv.global.init,"aw",@progbits
.nv.global.init:
	.type		$str,@object
	.size		$str,(.L_0 - $str)
$str:
        /*0000*/ 	.byte	0x48, 0x65, 0x6c, 0x6c, 0x6f, 0x20, 0x77, 0x6f, 0x72, 0x6c, 0x64, 0x20, 0x66, 0x72, 0x6f, 0x6d
        /*0010*/ 	.byte	0x20, 0x64, 0x65, 0x76, 0x69, 0x63, 0x65, 0x2e, 0x0a, 0x00
.L_0:


//--------------------- .nv.shared.reserved.0     --------------------------
	.section	.nv.shared.reserved.0,"aw",@nobits
	.weak		__nv_reservedSMEM_offset_0_alias
	.size		__nv_reservedSMEM_offset_0_alias, 0, 64
	.other		__nv_reservedSMEM_offset_0_alias,@"STO_CUDA_RESERVED_SHARED STV_DEFAULT"
__nv_reservedSMEM_offset_0_alias:
	.zero		0
	.zero		64


//--------------------- .nv.constant0._Z5hellov   --------------------------
	.section	.nv.constant0._Z5hellov,"a",@progbits
	.sectionflags	@""
	.align	4
.nv.constant0._Z5hellov:
	.zero		896


//--------------------- SYMBOLS --------------------------

	.type		.nv.reservedSmem.offset0,@object
	.size		.nv.reservedSmem.offset0,0x4
	.type		vprintf,@function
